//
// Generated by NVIDIA NVVM Compiler
//
// Compiler Build ID: CL-36424714
// Cuda compilation tools, release 13.0, V13.0.88
// Based on NVVM 20.0.0
//

.version 9.0
.target sm_100
.address_size 64

	// .globl	_Z12gauss_stage1Pfifi

.visible .entry _Z12gauss_stage1Pfifi(
	.param .u64 .ptr .align 1 _Z12gauss_stage1Pfifi_param_0,
	.param .u32 _Z12gauss_stage1Pfifi_param_1,
	.param .f32 _Z12gauss_stage1Pfifi_param_2,
	.param .u32 _Z12gauss_stage1Pfifi_param_3
)
{
	.reg .pred 	%p<2>;
	.reg .b32 	%r<11>;
	.reg .b32 	%f<4>;
	.reg .b64 	%rd<5>;

	ld.param.u64 	%rd1, [_Z12gauss_stage1Pfifi_param_0];
	ld.param.u32 	%r2, [_Z12gauss_stage1Pfifi_param_1];
	ld.param.f32 	%f1, [_Z12gauss_stage1Pfifi_param_2];
	ld.param.u32 	%r3, [_Z12gauss_stage1Pfifi_param_3];
	mov.u32 	%r4, %ntid.x;
	mov.u32 	%r5, %ctaid.x;
	mov.u32 	%r6, %tid.x;
	mad.lo.s32 	%r1, %r4, %r5, %r6;
	sub.s32 	%r7, %r3, %r2;
	add.s32 	%r8, %r7, 1;
	setp.gt.s32 	%p1, %r1, %r8;
	@%p1 bra 	$L__BB0_2;
	cvta.to.global.u64 	%rd2, %rd1;
	add.s32 	%r9, %r2, %r1;
	mad.lo.s32 	%r10, %r3, %r9, %r2;
	mul.wide.s32 	%rd3, %r10, 4;
	add.s64 	%rd4, %rd2, %rd3;
	ld.global.f32 	%f2, [%rd4];
	div.rn.f32 	%f3, %f2, %f1;
	st.global.f32 	[%rd4], %f3;
$L__BB0_2:
	ret;

}
	// .globl	_Z12gauss_stage2Pfiifi
.visible .entry _Z12gauss_stage2Pfiifi(
	.param .u64 .ptr .align 1 _Z12gauss_stage2Pfiifi_param_0,
	.param .u32 _Z12gauss_stage2Pfiifi_param_1,
	.param .u32 _Z12gauss_stage2Pfiifi_param_2,
	.param .f32 _Z12gauss_stage2Pfiifi_param_3,
	.param .u32 _Z12gauss_stage2Pfiifi_param_4
)
{
	.reg .pred 	%p<2>;
	.reg .b32 	%r<14>;
	.reg .b32 	%f<6>;
	.reg .b64 	%rd<7>;

	ld.param.u64 	%rd1, [_Z12gauss_stage2Pfiifi_param_0];
	ld.param.u32 	%r2, [_Z12gauss_stage2Pfiifi_param_1];
	ld.param.u32 	%r3, [_Z12gauss_stage2Pfiifi_param_2];
	ld.param.f32 	%f1, [_Z12gauss_stage2Pfiifi_param_3];
	ld.param.u32 	%r4, [_Z12gauss_stage2Pfiifi_param_4];
	mov.u32 	%r5, %ntid.x;
	mov.u32 	%r6, %ctaid.x;
	mov.u32 	%r7, %tid.x;
	mad.lo.s32 	%r1, %r5, %r6, %r7;
	not.b32 	%r8, %r2;
	add.s32 	%r9, %r4, %r8;
	setp.gt.s32 	%p1, %r1, %r9;
	@%p1 bra 	$L__BB1_2;
	cvta.to.global.u64 	%rd2, %rd1;
	add.s32 	%r10, %r1, %r2;
	mad.lo.s32 	%r11, %r4, %r10, %r4;
	add.s32 	%r12, %r11, %r2;
	mul.wide.s32 	%rd3, %r12, 4;
	add.s64 	%rd4, %rd2, %rd3;
	ld.global.f32 	%f2, [%rd4];
	mul.f32 	%f3, %f1, %f2;
	add.s32 	%r13, %r11, %r3;
	mul.wide.s32 	%rd5, %r13, 4;
	add.s64 	%rd6, %rd2, %rd5;
	ld.global.f32 	%f4, [%rd6];
	sub.f32 	%f5, %f4, %f3;
	st.global.f32 	[%rd6], %f5;
$L__BB1_2:
	ret;

}
	// .globl	_Z12gauss_stage3Pfii
.visible .entry _Z12gauss_stage3Pfii(
	.param .u64 .ptr .align 1 _Z12gauss_stage3Pfii_param_0,
	.param .u32 _Z12gauss_stage3Pfii_param_1,
	.param .u32 _Z12gauss_stage3Pfii_param_2
)
{
	.reg .pred 	%p<2>;
	.reg .b32 	%r<11>;
	.reg .b32 	%f<6>;
	.reg .b64 	%rd<9>;

	ld.param.u64 	%rd1, [_Z12gauss_stage3Pfii_param_0];
	ld.param.u32 	%r2, [_Z12gauss_stage3Pfii_param_1];
	ld.param.u32 	%r3, [_Z12gauss_stage3Pfii_param_2];
	mov.u32 	%r4, %ntid.x;
	mov.u32 	%r5, %ctaid.x;
	mov.u32 	%r6, %tid.x;
	mad.lo.s32 	%r1, %r4, %r5, %r6;
	setp.ge.s32 	%p1, %r1, %r2;
	@%p1 bra 	$L__BB2_2;
	cvta.to.global.u64 	%rd2, %rd1;
	mul.lo.s32 	%r7, %r3, %r3;
	add.s32 	%r8, %r7, %r2;
	mul.wide.s32 	%rd3, %r8, 4;
	add.s64 	%rd4, %rd2, %rd3;
	ld.global.f32 	%f1, [%rd4];
	mad.lo.s32 	%r9, %r3, %r2, %r1;
	mul.wide.s32 	%rd5, %r9, 4;
	add.s64 	%rd6, %rd2, %rd5;
	ld.global.f32 	%f2, [%rd6];
	mul.f32 	%f3, %f1, %f2;
	add.s32 	%r10, %r7, %r1;
	mul.wide.s32 	%rd7, %r10, 4;
	add.s64 	%rd8, %rd2, %rd7;
	ld.global.f32 	%f4, [%rd8];
	sub.f32 	%f5, %f4, %f3;
	st.global.f32 	[%rd8], %f5;
$L__BB2_2:
	ret;

}


// ===== COMPILED SASS (sm_100) =====

	.target	sm_100

	.elftype	@"ET_EXEC"


//--------------------- .note.nv.tkinfo           --------------------------
	.section	.note.nv.tkinfo,"",@"SHT_NOTE"
	.sectionflags	@"SHF_NOTE_NV_TKINFO"
	.tkinfo
        /*0018*/ 	.word	0x00000002
        /*0030*/ 	.string	""
        /*0030*/ 	.string	"ptxas"
        /*0030*/ 	.string	"Cuda compilation tools, release 13.0, V13.0.88"
        /*0030*/ 	.string	"Build cuda_13.0.r13.0/compiler.36424714_0"
        /*0030*/ 	.string	"-arch sm_100 -m 64 "



//--------------------- .note.nv.cuinfo           --------------------------
	.section	.note.nv.cuinfo,"",@"SHT_NOTE"
	.sectionflags	@"SHF_NOTE_NV_CUINFO"
        /*0018*/ 	.short	0x0002
        /*001a*/ 	.short	0x0064
        /*001c*/ 	.short	0x0082
	.zero		2


//--------------------- .nv.info                  --------------------------
	.section	.nv.info,"",@"SHT_CUDA_INFO"
	.align	4


	//----- nvinfo : EIATTR_REGCOUNT
	.align		4
        /*0000*/ 	.byte	0x04, 0x2f
        /*0002*/ 	.short	(.L_1 - .L_0)
	.align		4
.L_0:
        /*0004*/ 	.word	index@(_Z12gauss_stage1Pfifi)
        /*0008*/ 	.word	0x00000010


	//----- nvinfo : EIATTR_FRAME_SIZE
	.align		4
.L_1:
        /*000c*/ 	.byte	0x04, 0x11
        /*000e*/ 	.short	(.L_3 - .L_2)
	.align		4
.L_2:
        /*0010*/ 	.word	index@($__internal_0_$__cuda_sm3x_div_rn_noftz_f32_slowpath)
        /*0014*/ 	.word	0x00000000


	//----- nvinfo : EIATTR_FRAME_SIZE
	.align		4
.L_3:
        /*0018*/ 	.byte	0x04, 0x11
        /*001a*/ 	.short	(.L_5 - .L_4)
	.align		4
.L_4:
        /*001c*/ 	.word	index@(_Z12gauss_stage1Pfifi)
        /*0020*/ 	.word	0x00000000


	//----- nvinfo : EIATTR_REGCOUNT
	.align		4
.L_5:
        /*0024*/ 	.byte	0x04, 0x2f
        /*0026*/ 	.short	(.L_7 - .L_6)
	.align		4
.L_6:
        /*0028*/ 	.word	index@(_Z12gauss_stage2Pfiifi)
        /*002c*/ 	.word	0x0000000a


	//----- nvinfo : EIATTR_FRAME_SIZE
	.align		4
.L_7:
        /*0030*/ 	.byte	0x04, 0x11
        /*0032*/ 	.short	(.L_9 - .L_8)
	.align		4
.L_8:
        /*0034*/ 	.word	index@(_Z12gauss_stage2Pfiifi)
        /*0038*/ 	.word	0x00000000


	//----- nvinfo : EIATTR_REGCOUNT
	.align		4
.L_9:
        /*003c*/ 	.byte	0x04, 0x2f
        /*003e*/ 	.short	(.L_11 - .L_10)
	.align		4
.L_10:
        /*0040*/ 	.word	index@(_Z12gauss_stage3Pfii)
        /*0044*/ 	.word	0x0000000c


	//----- nvinfo : EIATTR_FRAME_SIZE
	.align		4
.L_11:
        /*0048*/ 	.byte	0x04, 0x11
        /*004a*/ 	.short	(.L_13 - .L_12)
	.align		4
.L_12:
        /*004c*/ 	.word	index@(_Z12gauss_stage3Pfii)
        /*0050*/ 	.word	0x00000000


	//----- nvinfo : EIATTR_MIN_STACK_SIZE
	.align		4
.L_13:
        /*0054*/ 	.byte	0x04, 0x12
        /*0056*/ 	.short	(.L_15 - .L_14)
	.align		4
.L_14:
        /*0058*/ 	.word	index@(_Z12gauss_stage3Pfii)
        /*005c*/ 	.word	0x00000000


	//----- nvinfo : EIATTR_MIN_STACK_SIZE
	.align		4
.L_15:
        /*0060*/ 	.byte	0x04, 0x12
        /*0062*/ 	.short	(.L_17 - .L_16)
	.align		4
.L_16:
        /*0064*/ 	.word	index@(_Z12gauss_stage2Pfiifi)
        /*0068*/ 	.word	0x00000000


	//----- nvinfo : EIATTR_MIN_STACK_SIZE
	.align		4
.L_17:
        /*006c*/ 	.byte	0x04, 0x12
        /*006e*/ 	.short	(.L_19 - .L_18)
	.align		4
.L_18:
        /*0070*/ 	.word	index@(_Z12gauss_stage1Pfifi)
        /*0074*/ 	.word	0x00000000
.L_19:


//--------------------- .nv.compat                --------------------------
	.section	.nv.compat,"",@"SHT_CUDA_COMPAT_INFO"
	.align	4
        /*0000*/ 	.byte	0x02, 0x09, 0x00, 0x00, 0x02, 0x02, 0x01, 0x00, 0x02, 0x05, 0x05, 0x00, 0x03, 0x07, 0x01, 0x01
        /*0010*/ 	.byte	0x02, 0x03, 0x00, 0x00, 0x02, 0x06, 0x01, 0x00, 0x04, 0x0b, 0x08, 0x00, 0x01, 0x00, 0x00, 0x00
        /*0020*/ 	.byte	0x00, 0x00, 0x00, 0x00


//--------------------- .nv.info._Z12gauss_stage3Pfii --------------------------
	.section	.nv.info._Z12gauss_stage3Pfii,"",@"SHT_CUDA_INFO"
	.sectionflags	@""
	.align	4


	//----- nvinfo : EIATTR_CUDA_API_VERSION
	.align		4
        /*0000*/ 	.byte	0x04, 0x37
        /*0002*/ 	.short	(.L_21 - .L_20)
.L_20:
        /*0004*/ 	.word	0x00000082


	//----- nvinfo : EIATTR_KPARAM_INFO
	.align		4
.L_21:
        /*0008*/ 	.byte	0x04, 0x17
        /*000a*/ 	.short	(.L_23 - .L_22)
.L_22:
        /*000c*/ 	.word	0x00000000
        /*0010*/ 	.short	0x0002
        /*0012*/ 	.short	0x000c
        /*0014*/ 	.byte	0x00, 0xf0, 0x11, 0x00


	//----- nvinfo : EIATTR_KPARAM_INFO
	.align		4
.L_23:
        /*0018*/ 	.byte	0x04, 0x17
        /*001a*/ 	.short	(.L_25 - .L_24)
.L_24:
        /*001c*/ 	.word	0x00000000
        /*0020*/ 	.short	0x0001
        /*0022*/ 	.short	0x0008
        /*0024*/ 	.byte	0x00, 0xf0, 0x11, 0x00


	//----- nvinfo : EIATTR_KPARAM_INFO
	.align		4
.L_25:
        /*0028*/ 	.byte	0x04, 0x17
        /*002a*/ 	.short	(.L_27 - .L_26)
.L_26:
        /*002c*/ 	.word	0x00000000
        /*0030*/ 	.short	0x0000
        /*0032*/ 	.short	0x0000
        /*0034*/ 	.byte	0x00, 0xf5, 0x21, 0x00


	//----- nvinfo : EIATTR_SPARSE_MMA_MASK
	.align		4
.L_27:
        /*0038*/ 	.byte	0x03, 0x50
        /*003a*/ 	.short	0x0000


	//----- nvinfo : EIATTR_MAXREG_COUNT
	.align		4
        /*003c*/ 	.byte	0x03, 0x1b
        /*003e*/ 	.short	0x00ff


	//----- nvinfo : EIATTR_MERCURY_ISA_VERSION
	.align		4
        /*0040*/ 	.byte	0x03, 0x5f
        /*0042*/ 	.short	0x0101


	//----- nvinfo : EIATTR_VRC_CTA_INIT_COUNT
	.align		4
        /*0044*/ 	.byte	0x02, 0x4a
	.zero		1
	.zero		1


	//----- nvinfo : EIATTR_EXIT_INSTR_OFFSETS
	.align		4
        /*0048*/ 	.byte	0x04, 0x1c
        /*004a*/ 	.short	(.L_29 - .L_28)


	//   ....[0]....
.L_28:
        /*004c*/ 	.word	0x00000070


	//   ....[1]....
        /*0050*/ 	.word	0x00000160


	//----- nvinfo : EIATTR_CBANK_PARAM_SIZE
	.align		4
.L_29:
        /*0054*/ 	.byte	0x03, 0x19
        /*0056*/ 	.short	0x0010


	//----- nvinfo : EIATTR_PARAM_CBANK
	.align		4
        /*0058*/ 	.byte	0x04, 0x0a
        /*005a*/ 	.short	(.L_31 - .L_30)
	.align		4
.L_30:
        /*005c*/ 	.word	index@(.nv.constant0._Z12gauss_stage3Pfii)
        /*0060*/ 	.short	0x0380
        /*0062*/ 	.short	0x0010


	//----- nvinfo : EIATTR_SW_WAR
	.align		4
.L_31:
        /*0064*/ 	.byte	0x04, 0x36
        /*0066*/ 	.short	(.L_33 - .L_32)
.L_32:
        /*0068*/ 	.word	0x00000008
.L_33:


//--------------------- .nv.info._Z12gauss_stage2Pfiifi --------------------------
	.section	.nv.info._Z12gauss_stage2Pfiifi,"",@"SHT_CUDA_INFO"
	.sectionflags	@""
	.align	4


	//----- nvinfo : EIATTR_CUDA_API_VERSION
	.align		4
        /*0000*/ 	.byte	0x04, 0x37
        /*0002*/ 	.short	(.L_35 - .L_34)
.L_34:
        /*0004*/ 	.word	0x00000082


	//----- nvinfo : EIATTR_KPARAM_INFO
	.align		4
.L_35:
        /*0008*/ 	.byte	0x04, 0x17
        /*000a*/ 	.short	(.L_37 - .L_36)
.L_36:
        /*000c*/ 	.word	0x00000000
        /*0010*/ 	.short	0x0004
        /*0012*/ 	.short	0x0014
        /*0014*/ 	.byte	0x00, 0xf0, 0x11, 0x00


	//----- nvinfo : EIATTR_KPARAM_INFO
	.align		4
.L_37:
        /*0018*/ 	.byte	0x04, 0x17
        /*001a*/ 	.short	(.L_39 - .L_38)
.L_38:
        /*001c*/ 	.word	0x00000000
        /*0020*/ 	.short	0x0003
        /*0022*/ 	.short	0x0010
        /*0024*/ 	.byte	0x00, 0xf0, 0x11, 0x00


	//----- nvinfo : EIATTR_KPARAM_INFO
	.align		4
.L_39:
        /*0028*/ 	.byte	0x04, 0x17
        /*002a*/ 	.short	(.L_41 - .L_40)
.L_40:
        /*002c*/ 	.word	0x00000000
        /*0030*/ 	.short	0x0002
        /*0032*/ 	.short	0x000c
        /*0034*/ 	.byte	0x00, 0xf0, 0x11, 0x00


	//----- nvinfo : EIATTR_KPARAM_INFO
	.align		4
.L_41:
        /*0038*/ 	.byte	0x04, 0x17
        /*003a*/ 	.short	(.L_43 - .L_42)
.L_42:
        /*003c*/ 	.word	0x00000000
        /*0040*/ 	.short	0x0001
        /*0042*/ 	.short	0x0008
        /*0044*/ 	.byte	0x00, 0xf0, 0x11, 0x00


	//----- nvinfo : EIATTR_KPARAM_INFO
	.align		4
.L_43:
        /*0048*/ 	.byte	0x04, 0x17
        /*004a*/ 	.short	(.L_45 - .L_44)
.L_44:
        /*004c*/ 	.word	0x00000000
        /*0050*/ 	.short	0x0000
        /*0052*/ 	.short	0x0000
        /*0054*/ 	.byte	0x00, 0xf5, 0x21, 0x00


	//----- nvinfo : EIATTR_SPARSE_MMA_MASK
	.align		4
.L_45:
        /*0058*/ 	.byte	0x03, 0x50
        /*005a*/ 	.short	0x0000


	//----- nvinfo : EIATTR_MAXREG_COUNT
	.align		4
        /*005c*/ 	.byte	0x03, 0x1b
        /*005e*/ 	.short	0x00ff


	//----- nvinfo : EIATTR_MERCURY_ISA_VERSION
	.align		4
        /*0060*/ 	.byte	0x03, 0x5f
        /*0062*/ 	.short	0x0101


	//----- nvinfo : EIATTR_VRC_CTA_INIT_COUNT
	.align		4
        /*0064*/ 	.byte	0x02, 0x4a
	.zero		1
	.zero		1


	//----- nvinfo : EIATTR_EXIT_INSTR_OFFSETS
	.align		4
        /*0068*/ 	.byte	0x04, 0x1c
        /*006a*/ 	.short	(.L_47 - .L_46)


	//   ....[0]....
.L_46:
        /*006c*/ 	.word	0x000000a0


	//   ....[1]....
        /*0070*/ 	.word	0x00000190


	//----- nvinfo : EIATTR_CBANK_PARAM_SIZE
	.align		4
.L_47:
        /*0074*/ 	.byte	0x03, 0x19
        /*0076*/ 	.short	0x0018


	//----- nvinfo : EIATTR_PARAM_CBANK
	.align		4
        /*0078*/ 	.byte	0x04, 0x0a
        /*007a*/ 	.short	(.L_49 - .L_48)
	.align		4
.L_48:
        /*007c*/ 	.word	index@(.nv.constant0._Z12gauss_stage2Pfiifi)
        /*0080*/ 	.short	0x0380
        /*0082*/ 	.short	0x0018


	//----- nvinfo : EIATTR_SW_WAR
	.align		4
.L_49:
        /*0084*/ 	.byte	0x04, 0x36
        /*0086*/ 	.short	(.L_51 - .L_50)
.L_50:
        /*0088*/ 	.word	0x00000008
.L_51:


//--------------------- .nv.info._Z12gauss_stage1Pfifi --------------------------
	.section	.nv.info._Z12gauss_stage1Pfifi,"",@"SHT_CUDA_INFO"
	.sectionflags	@""
	.align	4


	//----- nvinfo : EIATTR_CUDA_API_VERSION
	.align		4
        /*0000*/ 	.byte	0x04, 0x37
        /*0002*/ 	.short	(.L_53 - .L_52)
.L_52:
        /*0004*/ 	.word	0x00000082


	//----- nvinfo : EIATTR_KPARAM_INFO
	.align		4
.L_53:
        /*0008*/ 	.byte	0x04, 0x17
        /*000a*/ 	.short	(.L_55 - .L_54)
.L_54:
        /*000c*/ 	.word	0x00000000
        /*0010*/ 	.short	0x0003
        /*0012*/ 	.short	0x0010
        /*0014*/ 	.byte	0x00, 0xf0, 0x11, 0x00


	//----- nvinfo : EIATTR_KPARAM_INFO
	.align		4
.L_55:
        /*0018*/ 	.byte	0x04, 0x17
        /*001a*/ 	.short	(.L_57 - .L_56)
.L_56:
        /*001c*/ 	.word	0x00000000
        /*0020*/ 	.short	0x0002
        /*0022*/ 	.short	0x000c
        /*0024*/ 	.byte	0x00, 0xf0, 0x11, 0x00


	//----- nvinfo : EIATTR_KPARAM_INFO
	.align		4
.L_57:
        /*0028*/ 	.byte	0x04, 0x17
        /*002a*/ 	.short	(.L_59 - .L_58)
.L_58:
        /*002c*/ 	.word	0x00000000
        /*0030*/ 	.short	0x0001
        /*0032*/ 	.short	0x0008
        /*0034*/ 	.byte	0x00, 0xf0, 0x11, 0x00


	//----- nvinfo : EIATTR_KPARAM_INFO
	.align		4
.L_59:
        /*0038*/ 	.byte	0x04, 0x17
        /*003a*/ 	.short	(.L_61 - .L_60)
.L_60:
        /*003c*/ 	.word	0x00000000
        /*0040*/ 	.short	0x0000
        /*0042*/ 	.short	0x0000
        /*0044*/ 	.byte	0x00, 0xf5, 0x21, 0x00


	//----- nvinfo : EIATTR_SPARSE_MMA_MASK
	.align		4
.L_61:
        /*0048*/ 	.byte	0x03, 0x50
        /*004a*/ 	.short	0x0000


	//----- nvinfo : EIATTR_MAXREG_COUNT
	.align		4
        /*004c*/ 	.byte	0x03, 0x1b
        /*004e*/ 	.short	0x00ff


	//----- nvinfo : EIATTR_MERCURY_ISA_VERSION
	.align		4
        /*0050*/ 	.byte	0x03, 0x5f
        /*0052*/ 	.short	0x0101


	//----- nvinfo : EIATTR_VRC_CTA_INIT_COUNT
	.align		4
        /*0054*/ 	.byte	0x02, 0x4a
	.zero		1
	.zero		1


	//----- nvinfo : EIATTR_EXIT_INSTR_OFFSETS
	.align		4
        /*0058*/ 	.byte	0x04, 0x1c
        /*005a*/ 	.short	(.L_63 - .L_62)


	//   ....[0]....
.L_62:
        /*005c*/ 	.word	0x00000090


	//   ....[1]....
        /*0060*/ 	.word	0x000001f0


	//----- nvinfo : EIATTR_CRS_STACK_SIZE
	.align		4
.L_63:
        /*0064*/ 	.byte	0x04, 0x1e
        /*0066*/ 	.short	(.L_65 - .L_64)
.L_64:
        /*0068*/ 	.word	0x00000000


	//----- nvinfo : EIATTR_CBANK_PARAM_SIZE
	.align		4
.L_65:
        /*006c*/ 	.byte	0x03, 0x19
        /*006e*/ 	.short	0x0014


	//----- nvinfo : EIATTR_PARAM_CBANK
	.align		4
        /*0070*/ 	.byte	0x04, 0x0a
        /*0072*/ 	.short	(.L_67 - .L_66)
	.align		4
.L_66:
        /*0074*/ 	.word	index@(.nv.constant0._Z12gauss_stage1Pfifi)
        /*0078*/ 	.short	0x0380
        /*007a*/ 	.short	0x0014


	//----- nvinfo : EIATTR_SW_WAR
	.align		4
.L_67:
        /*007c*/ 	.byte	0x04, 0x36
        /*007e*/ 	.short	(.L_69 - .L_68)
.L_68:
        /*0080*/ 	.word	0x00000008
.L_69:


//--------------------- .nv.callgraph             --------------------------
	.section	.nv.callgraph,"",@"SHT_CUDA_CALLGRAPH"
	.align	4
	.sectionentsize	8
	.align		4
        /*0000*/ 	.word	0x00000000
	.align		4
        /*0004*/ 	.word	0xffffffff
	.align		4
        /*0008*/ 	.word	0x00000000
	.align		4
        /*000c*/ 	.word	0xfffffffe
	.align		4
        /*0010*/ 	.word	0x00000000
	.align		4
        /*0014*/ 	.word	0xfffffffd
	.align		4
        /*0018*/ 	.word	0x00000000
	.align		4
        /*001c*/ 	.word	0xfffffffc


//--------------------- .text._Z12gauss_stage3Pfii --------------------------
	.section	.text._Z12gauss_stage3Pfii,"ax",@progbits
	.align	128
        .global         _Z12gauss_stage3Pfii
        .type           _Z12gauss_stage3Pfii,@function
        .size           _Z12gauss_stage3Pfii,(.L_x_17 - _Z12gauss_stage3Pfii)
        .other          _Z12gauss_stage3Pfii,@"STO_CUDA_ENTRY STV_DEFAULT"
_Z12gauss_stage3Pfii:
.text._Z12gauss_stage3Pfii:
[----:B------:R-:W-:Y:S01]  /*0000*/  LDC R1, c[0x0][0x37c] ;  /* 0x0000df00ff017b82 */ /* 0x000fe20000000800 */
[----:B------:R-:W0:Y:S01]  /*0010*/  S2R R0, SR_CTAID.X ;  /* 0x0000000000007919 */ /* 0x000e220000002500 */
[----:B------:R-:W0:Y:S01]  /*0020*/  LDCU UR4, c[0x0][0x360] ;  /* 0x00006c00ff0477ac */ /* 0x000e220008000800 */
[----:B------:R-:W0:Y:S01]  /*0030*/  S2R R3, SR_TID.X ;  /* 0x0000000000037919 */ /* 0x000e220000002100 */
[----:B------:R-:W1:Y:S01]  /*0040*/  LDCU UR6, c[0x0][0x388] ;  /* 0x00007100ff0677ac */ /* 0x000e620008000800 */
[----:B0-----:R-:W-:-:S05]  /*0050*/  IMAD R0, R0, UR4, R3 ;  /* 0x0000000400007c24 */ /* 0x001fca000f8e0203 */
[----:B-1----:R-:W-:-:S13]  /*0060*/  ISETP.GE.AND P0, PT, R0, UR6, PT ;  /* 0x0000000600007c0c */ /* 0x002fda000bf06270 */
[----:B------:R-:W-:Y:S05]  /*0070*/  @P0 EXIT ;  /* 0x000000000000094d */ /* 0x000fea0003800000 */
[----:B------:R-:W0:Y:S01]  /*0080*/  LDC R9, c[0x0][0x38c] ;  /* 0x0000e300ff097b82 */ /* 0x000e220000000800 */
[----:B------:R-:W1:Y:S07]  /*0090*/  LDCU.64 UR4, c[0x0][0x358] ;  /* 0x00006b00ff0477ac */ /* 0x000e6e0008000a00 */
[----:B------:R-:W2:Y:S01]  /*00a0*/  LDC.64 R6, c[0x0][0x380] ;  /* 0x0000e000ff067b82 */ /* 0x000ea20000000a00 */
[C---:B0-----:R-:W-:Y:S02]  /*00b0*/  IMAD R3, R9.reuse, R9, UR6 ;  /* 0x0000000609037e24 */ /* 0x041fe4000f8e0209 */
[----:B------:R-:W-:-:S02]  /*00c0*/  IMAD R5, R9, UR6, R0 ;  /* 0x0000000609057c24 */ /* 0x000fc4000f8e0200 */
[----:B------:R-:W-:Y:S02]  /*00d0*/  IMAD R9, R9, R9, R0 ;  /* 0x0000000909097224 */ /* 0x000fe400078e0200 */
[----:B--2---:R-:W-:-:S04]  /*00e0*/  IMAD.WIDE R2, R3, 0x4, R6 ;  /* 0x0000000403027825 */ /* 0x004fc800078e0206 */
[--C-:B------:R-:W-:Y:S02]  /*00f0*/  IMAD.WIDE R4, R5, 0x4, R6.reuse ;  /* 0x0000000405047825 */ /* 0x100fe400078e0206 */
[----:B-1----:R-:W2:Y:S02]  /*0100*/  LDG.E R2, desc[UR4][R2.64] ;  /* 0x0000000402027981 */ /* 0x002ea4000c1e1900 */
[----:B------:R-:W-:Y:S02]  /*0110*/  IMAD.WIDE R6, R9, 0x4, R6 ;  /* 0x0000000409067825 */ /* 0x000fe400078e0206 */
[----:B------:R-:W2:Y:S04]  /*0120*/  LDG.E R5, desc[UR4][R4.64] ;  /* 0x0000000404057981 */ /* 0x000ea8000c1e1900 */
[----:B------:R-:W2:Y:S02]  /*0130*/  LDG.E R9, desc[UR4][R6.64] ;  /* 0x0000000406097981 */ /* 0x000ea4000c1e1900 */
[----:B--2---:R-:W-:-:S05]  /*0140*/  FFMA R9, -R2, R5, R9 ;  /* 0x0000000502097223 */ /* 0x004fca0000000109 */
[----:B------:R-:W-:Y:S01]  /*0150*/  STG.E desc[UR4][R6.64], R9 ;  /* 0x0000000906007986 */ /* 0x000fe2000c101904 */
[----:B------:R-:W-:Y:S05]  /*0160*/  EXIT ;  /* 0x000000000000794d */ /* 0x000fea0003800000 */
.L_x_0:
[----:B------:R-:W-:-:S00]  /*0170*/  BRA `(.L_x_0) ;  /* 0xfffffffc00fc7947 */ /* 0x000fc0000383ffff */
[----:B------:R-:W-:-:S00]  /*0180*/  NOP ;  /* 0x0000000000007918 */ /* 0x000fc00000000000 */
[----:B------:R-:W-:-:S00]  /*0190*/  NOP ;  /* 0x0000000000007918 */ /* 0x000fc00000000000 */
[----:B------:R-:W-:-:S00]  /*01a0*/  NOP ;  /* 0x0000000000007918 */ /* 0x000fc00000000000 */
[----:B------:R-:W-:-:S00]  /*01b0*/  NOP ;  /* 0x0000000000007918 */ /* 0x000fc00000000000 */
[----:B------:R-:W-:-:S00]  /*01c0*/  NOP ;  /* 0x0000000000007918 */ /* 0x000fc00000000000 */
[----:B------:R-:W-:-:S00]  /*01d0*/  NOP ;  /* 0x0000000000007918 */ /* 0x000fc00000000000 */
[----:B------:R-:W-:-:S00]  /*01e0*/  NOP ;  /* 0x0000000000007918 */ /* 0x000fc00000000000 */
[----:B------:R-:W-:-:S00]  /*01f0*/  NOP ;  /* 0x0000000000007918 */ /* 0x000fc00000000000 */
.L_x_17:


//--------------------- .text._Z12gauss_stage2Pfiifi --------------------------
	.section	.text._Z12gauss_stage2Pfiifi,"ax",@progbits
	.align	128
        .global         _Z12gauss_stage2Pfiifi
        .type           _Z12gauss_stage2Pfiifi,@function
        .size           _Z12gauss_stage2Pfiifi,(.L_x_18 - _Z12gauss_stage2Pfiifi)
        .other          _Z12gauss_stage2Pfiifi,@"STO_CUDA_ENTRY STV_DEFAULT"
_Z12gauss_stage2Pfiifi:
.text._Z12gauss_stage2Pfiifi:
[----:B------:R-:W-:Y:S01]  /*0000*/  LDC R1, c[0x0][0x37c] ;  /* 0x0000df00ff017b82 */ /* 0x000fe20000000800 */
[----:B------:R-:W0:Y:S01]  /*0010*/  S2R R0, SR_CTAID.X ;  /* 0x0000000000007919 */ /* 0x000e220000002500 */
[----:B------:R-:W1:Y:S06]  /*0020*/  LDCU UR6, c[0x0][0x388] ;  /* 0x00007100ff0677ac */ /* 0x000e6c0008000800 */
[----:B------:R-:W2:Y:S01]  /*0030*/  LDC R7, c[0x0][0x394] ;  /* 0x0000e500ff077b82 */ /* 0x000ea20000000800 */
[----:B------:R-:W0:Y:S01]  /*0040*/  S2R R3, SR_TID.X ;  /* 0x0000000000037919 */ /* 0x000e220000002100 */
[----:B------:R-:W0:Y:S01]  /*0050*/  LDCU UR5, c[0x0][0x360] ;  /* 0x00006c00ff0577ac */ /* 0x000e220008000800 */
[----:B-1----:R-:W-:Y:S01]  /*0060*/  ULOP3.LUT UR4, URZ, UR6, URZ, 0x33, !UPT ;  /* 0x00000006ff047292 */ /* 0x002fe2000f8e33ff */
[----:B0-----:R-:W-:-:S05]  /*0070*/  IMAD R0, R0, UR5, R3 ;  /* 0x0000000500007c24 */ /* 0x001fca000f8e0203 */
[----:B--2---:R-:W-:-:S04]  /*0080*/  IADD3 R3, PT, PT, R7, UR4, RZ ;  /* 0x0000000407037c10 */ /* 0x004fc8000fffe0ff */
[----:B------:R-:W-:-:S13]  /*0090*/  ISETP.GT.AND P0, PT, R0, R3, PT ;  /* 0x000000030000720c */ /* 0x000fda0003f04270 */
[----:B------:R-:W-:Y:S05]  /*00a0*/  @P0 EXIT ;  /* 0x000000000000094d */ /* 0x000fea0003800000 */
[----:B------:R-:W0:Y:S01]  /*00b0*/  LDC.64 R4, c[0x0][0x380] ;  /* 0x0000e000ff047b82 */ /* 0x000e220000000a00 */
[----:B------:R-:W1:Y:S01]  /*00c0*/  LDCU UR7, c[0x0][0x38c] ;  /* 0x00007180ff0777ac */ /* 0x000e620008000800 */
[----:B------:R-:W-:Y:S01]  /*00d0*/  IADD3 R0, PT, PT, R0, UR6, RZ ;  /* 0x0000000600007c10 */ /* 0x000fe2000fffe0ff */
[----:B------:R-:W2:Y:S04]  /*00e0*/  LDCU.64 UR4, c[0x0][0x358] ;  /* 0x00006b00ff0477ac */ /* 0x000ea80008000a00 */
[----:B------:R-:W-:-:S05]  /*00f0*/  IMAD R0, R0, R7, R7 ;  /* 0x0000000700007224 */ /* 0x000fca00078e0207 */
[C---:B------:R-:W-:Y:S02]  /*0100*/  IADD3 R3, PT, PT, R0.reuse, UR6, RZ ;  /* 0x0000000600037c10 */ /* 0x040fe4000fffe0ff */
[----:B-1----:R-:W-:Y:S01]  /*0110*/  IADD3 R7, PT, PT, R0, UR7, RZ ;  /* 0x0000000700077c10 */ /* 0x002fe2000fffe0ff */
[----:B------:R-:W1:Y:S02]  /*0120*/  LDCU UR7, c[0x0][0x390] ;  /* 0x00007200ff0777ac */ /* 0x000e640008000800 */
[----:B0-----:R-:W-:-:S04]  /*0130*/  IMAD.WIDE R2, R3, 0x4, R4 ;  /* 0x0000000403027825 */ /* 0x001fc800078e0204 */
[----:B------:R-:W-:Y:S02]  /*0140*/  IMAD.WIDE R4, R7, 0x4, R4 ;  /* 0x0000000407047825 */ /* 0x000fe400078e0204 */
[----:B--2---:R-:W1:Y:S04]  /*0150*/  LDG.E R2, desc[UR4][R2.64] ;  /* 0x0000000402027981 */ /* 0x004e68000c1e1900 */
[----:B------:R-:W1:Y:S02]  /*0160*/  LDG.E R7, desc[UR4][R4.64] ;  /* 0x0000000404077981 */ /* 0x000e64000c1e1900 */
[----:B-1----:R-:W-:-:S05]  /*0170*/  FFMA R7, -R2, UR7, R7 ;  /* 0x0000000702077c23 */ /* 0x002fca0008000107 */
[----:B------:R-:W-:Y:S01]  /*0180*/  STG.E desc[UR4][R4.64], R7 ;  /* 0x0000000704007986 */ /* 0x000fe2000c101904 */
[----:B------:R-:W-:Y:S05]  /*0190*/  EXIT ;  /* 0x000000000000794d */ /* 0x000fea0003800000 */
.L_x_1:
        /* <DEDUP_REMOVED lines=14> */
.L_x_18:


//--------------------- .text._Z12gauss_stage1Pfifi --------------------------
	.section	.text._Z12gauss_stage1Pfifi,"ax",@progbits
	.align	128
        .global         _Z12gauss_stage1Pfifi
        .type           _Z12gauss_stage1Pfifi,@function
        .size           _Z12gauss_stage1Pfifi,(.L_x_16 - _Z12gauss_stage1Pfifi)
        .other          _Z12gauss_stage1Pfifi,@"STO_CUDA_ENTRY STV_DEFAULT"
_Z12gauss_stage1Pfifi:
.text._Z12gauss_stage1Pfifi:
[----:B------:R-:W-:Y:S01]  /*0000*/  LDC R1, c[0x0][0x37c] ;  /* 0x0000df00ff017b82 */ /* 0x000fe20000000800 */
[----:B------:R-:W0:Y:S07]  /*0010*/  S2R R0, SR_CTAID.X ;  /* 0x0000000000007919 */ /* 0x000e2e0000002500 */
[----:B------:R-:W1:Y:S01]  /*0020*/  LDC R7, c[0x0][0x390] ;  /* 0x0000e400ff077b82 */ /* 0x000e620000000800 */
[----:B------:R-:W0:Y:S01]  /*0030*/  LDCU UR4, c[0x0][0x360] ;  /* 0x00006c00ff0477ac */ /* 0x000e220008000800 */
[----:B------:R-:W0:Y:S06]  /*0040*/  S2R R3, SR_TID.X ;  /* 0x0000000000037919 */ /* 0x000e2c0000002100 */
[----:B------:R-:W1:Y:S01]  /*0050*/  LDC R2, c[0x0][0x388] ;  /* 0x0000e200ff027b82 */ /* 0x000e620000000800 */
[----:B0-----:R-:W-:Y:S01]  /*0060*/  IMAD R0, R0, UR4, R3 ;  /* 0x0000000400007c24 */ /* 0x001fe2000f8e0203 */
[----:B-1----:R-:W-:-:S04]  /*0070*/  IADD3 R3, PT, PT, R7, 0x1, -R2 ;  /* 0x0000000107037810 */ /* 0x002fc80007ffe802 */
[----:B------:R-:W-:-:S13]  /*0080*/  ISETP.GT.AND P0, PT, R0, R3, PT ;  /* 0x000000030000720c */ /* 0x000fda0003f04270 */
[----:B------:R-:W-:Y:S05]  /*0090*/  @P0 EXIT ;  /* 0x000000000000094d */ /* 0x000fea0003800000 */
[----:B------:R-:W0:Y:S01]  /*00a0*/  LDC.64 R4, c[0x0][0x380] ;  /* 0x0000e000ff047b82 */ /* 0x000e220000000a00 */
[----:B------:R-:W1:Y:S01]  /*00b0*/  LDCU.64 UR4, c[0x0][0x358] ;  /* 0x00006b00ff0477ac */ /* 0x000e620008000a00 */
[----:B------:R-:W-:-:S04]  /*00c0*/  IMAD.IADD R0, R0, 0x1, R2 ;  /* 0x0000000100007824 */ /* 0x000fc800078e0202 */
[----:B------:R-:W-:Y:S02]  /*00d0*/  IMAD R3, R0, R7, R2 ;  /* 0x0000000700037224 */ /* 0x000fe400078e0202 */
[----:B------:R-:W2:Y:S02]  /*00e0*/  LDC R7, c[0x0][0x38c] ;  /* 0x0000e300ff077b82 */ /* 0x000ea40000000800 */
[----:B0-----:R-:W-:-:S05]  /*00f0*/  IMAD.WIDE R4, R3, 0x4, R4 ;  /* 0x0000000403047825 */ /* 0x001fca00078e0204 */
[----:B-1----:R-:W3:Y:S01]  /*0100*/  LDG.E R0, desc[UR4][R4.64] ;  /* 0x0000000404007981 */ /* 0x002ee2000c1e1900 */
[----:B------:R-:W-:Y:S01]  /*0110*/  BSSY.RECONVERGENT B0, `(.L_x_2) ;  /* 0x000000c000007945 */ /* 0x000fe20003800200 */
[----:B--2---:R-:W0:Y:S02]  /*0120*/  MUFU.RCP R2, R7 ;  /* 0x0000000700027308 */ /* 0x004e240000001000 */
[----:B0-----:R-:W-:-:S04]  /*0130*/  FFMA R3, R2, -R7, 1 ;  /* 0x3f80000002037423 */ /* 0x001fc80000000807 */
[----:B------:R-:W-:Y:S02]  /*0140*/  FFMA R3, R2, R3, R2 ;  /* 0x0000000302037223 */ /* 0x000fe40000000002 */
[----:B---3--:R-:W0:Y:S02]  /*0150*/  FCHK P0, R0, R7 ;  /* 0x0000000700007302 */ /* 0x008e240000000000 */
[----:B------:R-:W-:-:S04]  /*0160*/  FFMA R2, R0, R3, RZ ;  /* 0x0000000300027223 */ /* 0x000fc800000000ff */
[----:B------:R-:W-:-:S04]  /*0170*/  FFMA R6, R2, -R7, R0 ;  /* 0x8000000702067223 */ /* 0x000fc80000000000 */
[----:B------:R-:W-:Y:S01]  /*0180*/  FFMA R3, R3, R6, R2 ;  /* 0x0000000603037223 */ /* 0x000fe20000000002 */
[----:B0-----:R-:W-:Y:S06]  /*0190*/  @!P0 BRA `(.L_x_3) ;  /* 0x00000000000c8947 */ /* 0x001fec0003800000 */
[----:B------:R-:W-:-:S07]  /*01a0*/  MOV R2, 0x1c0 ;  /* 0x000001c000027802 */ /* 0x000fce0000000f00 */
[----:B------:R-:W-:Y:S05]  /*01b0*/  CALL.REL.NOINC `($__internal_0_$__cuda_sm3x_div_rn_noftz_f32_slowpath) ;  /* 0x0000000000107944 */ /* 0x000fea0003c00000 */
[----:B------:R-:W-:-:S07]  /*01c0*/  IMAD.MOV.U32 R3, RZ, RZ, R0 ;  /* 0x000000ffff037224 */ /* 0x000fce00078e0000 */
.L_x_3:
[----:B------:R-:W-:Y:S05]  /*01d0*/  BSYNC.RECONVERGENT B0 ;  /* 0x0000000000007941 */ /* 0x000fea0003800200 */
.L_x_2:
[----:B------:R-:W-:Y:S01]  /*01e0*/  STG.E desc[UR4][R4.64], R3 ;  /* 0x0000000304007986 */ /* 0x000fe2000c101904 */
[----:B------:R-:W-:Y:S05]  /*01f0*/  EXIT ;  /* 0x000000000000794d */ /* 0x000fea0003800000 */
        .weak           $__internal_0_$__cuda_sm3x_div_rn_noftz_f32_slowpath
        .type           $__internal_0_$__cuda_sm3x_div_rn_noftz_f32_slowpath,@function
        .size           $__internal_0_$__cuda_sm3x_div_rn_noftz_f32_slowpath,(.L_x_16 - $__internal_0_$__cuda_sm3x_div_rn_noftz_f32_slowpath)
$__internal_0_$__cuda_sm3x_div_rn_noftz_f32_slowpath:
[----:B------:R-:W0:Y:S01]  /*0200*/  LDC R3, c[0x0][0x38c] ;  /* 0x0000e300ff037b82 */ /* 0x000e220000000800 */
[--C-:B------:R-:W-:Y:S01]  /*0210*/  SHF.R.U32.HI R6, RZ, 0x17, R0.reuse ;  /* 0x00000017ff067819 */ /* 0x100fe20000011600 */
[----:B------:R-:W1:Y:S01]  /*0220*/  LDCU UR6, c[0x0][0x38c] ;  /* 0x00007180ff0677ac */ /* 0x000e620008000800 */
[----:B------:R-:W-:Y:S01]  /*0230*/  BSSY.RECONVERGENT B1, `(.L_x_4) ;  /* 0x0000064000017945 */ /* 0x000fe20003800200 */
[----:B------:R-:W-:Y:S01]  /*0240*/  IMAD.MOV.U32 R8, RZ, RZ, R0 ;  /* 0x000000ffff087224 */ /* 0x000fe200078e0000 */
[----:B------:R-:W-:-:S05]  /*0250*/  LOP3.LUT R6, R6, 0xff, RZ, 0xc0, !PT ;  /* 0x000000ff06067812 */ /* 0x000fca00078ec0ff */
[----:B------:R-:W-:Y:S02]  /*0260*/  VIADD R11, R6, 0xffffffff ;  /* 0xffffffff060b7836 */ /* 0x000fe40000000000 */
[----:B-1----:R-:W-:Y:S01]  /*0270*/  IMAD.U32 R9, RZ, RZ, UR6 ;  /* 0x00000006ff097e24 */ /* 0x002fe2000f8e00ff */
[----:B0-----:R-:W-:-:S04]  /*0280*/  SHF.R.U32.HI R7, RZ, 0x17, R3 ;  /* 0x00000017ff077819 */ /* 0x001fc80000011603 */
[----:B------:R-:W-:-:S05]  /*0290*/  LOP3.LUT R7, R7, 0xff, RZ, 0xc0, !PT ;  /* 0x000000ff07077812 */ /* 0x000fca00078ec0ff */
[----:B------:R-:W-:-:S05]  /*02a0*/  VIADD R12, R7, 0xffffffff ;  /* 0xffffffff070c7836 */ /* 0x000fca0000000000 */
[----:B------:R-:W-:-:S04]  /*02b0*/  ISETP.GT.U32.AND P0, PT, R12, 0xfd, PT ;  /* 0x000000fd0c00780c */ /* 0x000fc80003f04070 */
[----:B------:R-:W-:-:S13]  /*02c0*/  ISETP.GT.U32.OR P0, PT, R11, 0xfd, P0 ;  /* 0x000000fd0b00780c */ /* 0x000fda0000704470 */
[----:B------:R-:W-:Y:S01]  /*02d0*/  @!P0 IMAD.MOV.U32 R10, RZ, RZ, RZ ;  /* 0x000000ffff0a8224 */ /* 0x000fe200078e00ff */
[----:B------:R-:W-:Y:S06]  /*02e0*/  @!P0 BRA `(.L_x_5) ;  /* 0x00000000005c8947 */ /* 0x000fec0003800000 */
[----:B------:R-:W-:Y:S02]  /*02f0*/  FSETP.GTU.FTZ.AND P1, PT, |R3|, +INF , PT ;  /* 0x7f8000000300780b */ /* 0x000fe40003f3c200 */
[----:B------:R-:W-:-:S04]  /*0300*/  FSETP.GTU.FTZ.AND P0, PT, |R0|, +INF , PT ;  /* 0x7f8000000000780b */ /* 0x000fc80003f1c200 */
[----:B------:R-:W-:-:S13]  /*0310*/  PLOP3.LUT P0, PT, P0, P1, PT, 0xf8, 0x8f ;  /* 0x00000000008f781c */ /* 0x000fda0000703f70 */
[----:B------:R-:W-:Y:S05]  /*0320*/  @P0 BRA `(.L_x_6) ;  /* 0x00000004004c0947 */ /* 0x000fea0003800000 */
[----:B------:R-:W-:-:S13]  /*0330*/  LOP3.LUT P0, RZ, R9, 0x7fffffff, R8, 0xc8, !PT ;  /* 0x7fffffff09ff7812 */ /* 0x000fda000780c808 */
[----:B------:R-:W-:Y:S05]  /*0340*/  @!P0 BRA `(.L_x_7) ;  /* 0x00000004003c8947 */ /* 0x000fea0003800000 */
[C---:B------:R-:W-:Y:S02]  /*0350*/  FSETP.NEU.FTZ.AND P2, PT, |R0|.reuse, +INF , PT ;  /* 0x7f8000000000780b */ /* 0x040fe40003f5d200 */
[----:B------:R-:W-:Y:S02]  /*0360*/  FSETP.NEU.FTZ.AND P1, PT, |R3|, +INF , PT ;  /* 0x7f8000000300780b */ /* 0x000fe40003f3d200 */
[----:B------:R-:W-:-:S11]  /*0370*/  FSETP.NEU.FTZ.AND P0, PT, |R0|, +INF , PT ;  /* 0x7f8000000000780b */ /* 0x000fd60003f1d200 */
[----:B------:R-:W-:Y:S05]  /*0380*/  @!P1 BRA !P2, `(.L_x_7) ;  /* 0x00000004002c9947 */ /* 0x000fea0005000000 */
[----:B------:R-:W-:-:S04]  /*0390*/  LOP3.LUT P2, RZ, R8, 0x7fffffff, RZ, 0xc0, !PT ;  /* 0x7fffffff08ff7812 */ /* 0x000fc8000784c0ff */
[----:B------:R-:W-:-:S13]  /*03a0*/  PLOP3.LUT P1, PT, P1, P2, PT, 0x2f, 0xf2 ;  /* 0x0000000000f2781c */ /* 0x000fda0000f24577 */
[----:B------:R-:W-:Y:S05]  /*03b0*/  @P1 BRA `(.L_x_8) ;  /* 0x0000000400181947 */ /* 0x000fea0003800000 */
[----:B------:R-:W-:-:S04]  /*03c0*/  LOP3.LUT P1, RZ, R9, 0x7fffffff, RZ, 0xc0, !PT ;  /* 0x7fffffff09ff7812 */ /* 0x000fc8000782c0ff */
[----:B------:R-:W-:-:S13]  /*03d0*/  PLOP3.LUT P0, PT, P0, P1, PT, 0x2f, 0xf2 ;  /* 0x0000000000f2781c */ /* 0x000fda0000702577 */
[----:B------:R-:W-:Y:S05]  /*03e0*/  @P0 BRA `(.L_x_9) ;  /* 0x0000000400000947 */ /* 0x000fea0003800000 */
[----:B------:R-:W-:Y:S02]  /*03f0*/  ISETP.GE.AND P0, PT, R11, RZ, PT ;  /* 0x000000ff0b00720c */ /* 0x000fe40003f06270 */
[----:B------:R-:W-:-:S11]  /*0400*/  ISETP.GE.AND P1, PT, R12, RZ, PT ;  /* 0x000000ff0c00720c */ /* 0x000fd60003f26270 */
[----:B------:R-:W-:Y:S02]  /*0410*/  @P0 IMAD.MOV.U32 R10, RZ, RZ, RZ ;  /* 0x000000ffff0a0224 */ /* 0x000fe400078e00ff */
[----:B------:R-:W-:Y:S01]  /*0420*/  @!P0 FFMA R8, R0, 1.84467440737095516160e+19, RZ ;  /* 0x5f80000000088823 */ /* 0x000fe200000000ff */
[----:B------:R-:W-:Y:S02]  /*0430*/  @!P0 IMAD.MOV.U32 R10, RZ, RZ, -0x40 ;  /* 0xffffffc0ff0a8424 */ /* 0x000fe400078e00ff */
[----:B------:R-:W-:Y:S02]  /*0440*/  @!P1 FFMA R9, R3, 1.84467440737095516160e+19, RZ ;  /* 0x5f80000003099823 */ /* 0x000fe400000000ff */
[----:B------:R-:W-:-:S07]  /*0450*/  @!P1 VIADD R10, R10, 0x40 ;  /* 0x000000400a0a9836 */ /* 0x000fce0000000000 */
.L_x_5:
[----:B------:R-:W-:Y:S01]  /*0460*/  LEA R0, R7, 0xc0800000, 0x17 ;  /* 0xc080000007007811 */ /* 0x000fe200078eb8ff */
[----:B------:R-:W-:Y:S01]  /*0470*/  VIADD R6, R6, 0xffffff81 ;  /* 0xffffff8106067836 */ /* 0x000fe20000000000 */
[----:B------:R-:W-:Y:S03]  /*0480*/  BSSY.RECONVERGENT B2, `(.L_x_10) ;  /* 0x0000035000027945 */ /* 0x000fe60003800200 */
[----:B------:R-:W-:Y:S01]  /*0490*/  IMAD.IADD R9, R9, 0x1, -R0 ;  /* 0x0000000109097824 */ /* 0x000fe200078e0a00 */
[C---:B------:R-:W-:Y:S01]  /*04a0*/  IADD3 R7, PT, PT, R6.reuse, 0x7f, -R7 ;  /* 0x0000007f06077810 */ /* 0x040fe20007ffe807 */
[----:B------:R-:W-:Y:S02]  /*04b0*/  IMAD R0, R6, -0x800000, R8 ;  /* 0xff80000006007824 */ /* 0x000fe400078e0208 */
[----:B------:R-:W0:Y:S01]  /*04c0*/  MUFU.RCP R3, R9 ;  /* 0x0000000900037308 */ /* 0x000e220000001000 */
[----:B------:R-:W-:Y:S01]  /*04d0*/  FADD.FTZ R11, -R9, -RZ ;  /* 0x800000ff090b7221 */ /* 0x000fe20000010100 */
[----:B------:R-:W-:-:S03]  /*04e0*/  IMAD.IADD R7, R7, 0x1, R10 ;  /* 0x0000000107077824 */ /* 0x000fc600078e020a */
[----:B0-----:R-:W-:-:S04]  /*04f0*/  FFMA R12, R3, R11, 1 ;  /* 0x3f800000030c7423 */ /* 0x001fc8000000000b */
[----:B------:R-:W-:-:S04]  /*0500*/  FFMA R12, R3, R12, R3 ;  /* 0x0000000c030c7223 */ /* 0x000fc80000000003 */
[----:B------:R-:W-:-:S04]  /*0510*/  FFMA R3, R0, R12, RZ ;  /* 0x0000000c00037223 */ /* 0x000fc800000000ff */
[----:B------:R-:W-:-:S04]  /*0520*/  FFMA R8, R11, R3, R0 ;  /* 0x000000030b087223 */ /* 0x000fc80000000000 */
[----:B------:R-:W-:-:S04]  /*0530*/  FFMA R13, R12, R8, R3 ;  /* 0x000000080c0d7223 */ /* 0x000fc80000000003 */
[----:B------:R-:W-:-:S04]  /*0540*/  FFMA R8, R11, R13, R0 ;  /* 0x0000000d0b087223 */ /* 0x000fc80000000000 */
[----:B------:R-:W-:-:S05]  /*0550*/  FFMA R0, R12, R8, R13 ;  /* 0x000000080c007223 */ /* 0x000fca000000000d */
[----:B------:R-:W-:-:S04]  /*0560*/  SHF.R.U32.HI R3, RZ, 0x17, R0 ;  /* 0x00000017ff037819 */ /* 0x000fc80000011600 */
[----:B------:R-:W-:-:S05]  /*0570*/  LOP3.LUT R3, R3, 0xff, RZ, 0xc0, !PT ;  /* 0x000000ff03037812 */ /* 0x000fca00078ec0ff */
[----:B------:R-:W-:-:S04]  /*0580*/  IMAD.IADD R9, R3, 0x1, R7 ;  /* 0x0000000103097824 */ /* 0x000fc800078e0207 */
[----:B------:R-:W-:-:S05]  /*0590*/  VIADD R3, R9, 0xffffffff ;  /* 0xffffffff09037836 */ /* 0x000fca0000000000 */
[----:B------:R-:W-:-:S13]  /*05a0*/  ISETP.GE.U32.AND P0, PT, R3, 0xfe, PT ;  /* 0x000000fe0300780c */ /* 0x000fda0003f06070 */
[----:B------:R-:W-:Y:S05]  /*05b0*/  @!P0 BRA `(.L_x_11) ;  /* 0x0000000000808947 */ /* 0x000fea0003800000 */
[----:B------:R-:W-:-:S13]  /*05c0*/  ISETP.GT.AND P0, PT, R9, 0xfe, PT ;  /* 0x000000fe0900780c */ /* 0x000fda0003f04270 */
[----:B------:R-:W-:Y:S05]  /*05d0*/  @P0 BRA `(.L_x_12) ;  /* 0x00000000006c0947 */ /* 0x000fea0003800000 */
[----:B------:R-:W-:-:S13]  /*05e0*/  ISETP.GE.AND P0, PT, R9, 0x1, PT ;  /* 0x000000010900780c */ /* 0x000fda0003f06270 */
[----:B------:R-:W-:Y:S05]  /*05f0*/  @P0 BRA `(.L_x_13) ;  /* 0x0000000000740947 */ /* 0x000fea0003800000 */
[----:B------:R-:W-:Y:S02]  /*0600*/  ISETP.GE.AND P0, PT, R9, -0x18, PT ;  /* 0xffffffe80900780c */ /* 0x000fe40003f06270 */
[----:B------:R-:W-:-:S11]  /*0610*/  LOP3.LUT R0, R0, 0x80000000, RZ, 0xc0, !PT ;  /* 0x8000000000007812 */ /* 0x000fd600078ec0ff */
[----:B------:R-:W-:Y:S05]  /*0620*/  @!P0 BRA `(.L_x_13) ;  /* 0x0000000000688947 */ /* 0x000fea0003800000 */
[CCC-:B------:R-:W-:Y:S01]  /*0630*/  FFMA.RZ R3, R12.reuse, R8.reuse, R13.reuse ;  /* 0x000000080c037223 */ /* 0x1c0fe2000000c00d */
[CCC-:B------:R-:W-:Y:S01]  /*0640*/  FFMA.RM R6, R12.reuse, R8.reuse, R13.reuse ;  /* 0x000000080c067223 */ /* 0x1c0fe2000000400d */
[C---:B------:R-:W-:Y:S02]  /*0650*/  ISETP.NE.AND P2, PT, R9.reuse, RZ, PT ;  /* 0x000000ff0900720c */ /* 0x040fe40003f45270 */
[----:B------:R-:W-:Y:S02]  /*0660*/  ISETP.NE.AND P1, PT, R9, RZ, PT ;  /* 0x000000ff0900720c */ /* 0x000fe40003f25270 */
[----:B------:R-:W-:Y:S01]  /*0670*/  LOP3.LUT R7, R3, 0x7fffff, RZ, 0xc0, !PT ;  /* 0x007fffff03077812 */ /* 0x000fe200078ec0ff */
[----:B------:R-:W-:Y:S01]  /*0680*/  FFMA.RP R3, R12, R8, R13 ;  /* 0x000000080c037223 */ /* 0x000fe2000000800d */
[----:B------:R-:W-:Y:S02]  /*0690*/  VIADD R8, R9, 0x20 ;  /* 0x0000002009087836 */ /* 0x000fe40000000000 */
[----:B------:R-:W-:Y:S01]  /*06a0*/  LOP3.LUT R7, R7, 0x800000, RZ, 0xfc, !PT ;  /* 0x0080000007077812 */ /* 0x000fe200078efcff */
[----:B------:R-:W-:Y:S01]  /*06b0*/  IMAD.MOV R9, RZ, RZ, -R9 ;  /* 0x000000ffff097224 */ /* 0x000fe200078e0a09 */
[----:B------:R-:W-:-:S02]  /*06c0*/  FSETP.NEU.FTZ.AND P0, PT, R3, R6, PT ;  /* 0x000000060300720b */ /* 0x000fc40003f1d000 */
[----:B------:R-:W-:Y:S02]  /*06d0*/  SHF.L.U32 R8, R7, R8, RZ ;  /* 0x0000000807087219 */ /* 0x000fe400000006ff */
[----:B------:R-:W-:Y:S02]  /*06e0*/  SEL R6, R9, RZ, P2 ;  /* 0x000000ff09067207 */ /* 0x000fe40001000000 */
[----:B------:R-:W-:Y:S02]  /*06f0*/  ISETP.NE.AND P1, PT, R8, RZ, P1 ;  /* 0x000000ff0800720c */ /* 0x000fe40000f25270 */
[----:B------:R-:W-:Y:S02]  /*0700*/  SHF.R.U32.HI R6, RZ, R6, R7 ;  /* 0x00000006ff067219 */ /* 0x000fe40000011607 */
[----:B------:R-:W-:Y:S02]  /*0710*/  PLOP3.LUT P0, PT, P0, P1, PT, 0xf8, 0x8f ;  /* 0x00000000008f781c */ /* 0x000fe40000703f70 */
[----:B------:R-:W-:-:S02]  /*0720*/  SHF.R.U32.HI R8, RZ, 0x1, R6 ;  /* 0x00000001ff087819 */ /* 0x000fc40000011606 */
[----:B------:R-:W-:-:S04]  /*0730*/  SEL R3, RZ, 0x1, !P0 ;  /* 0x00000001ff037807 */ /* 0x000fc80004000000 */
[----:B------:R-:W-:-:S04]  /*0740*/  LOP3.LUT R3, R3, 0x1, R8, 0xf8, !PT ;  /* 0x0000000103037812 */ /* 0x000fc800078ef808 */
[----:B------:R-:W-:-:S05]  /*0750*/  LOP3.LUT R3, R3, R6, RZ, 0xc0, !PT ;  /* 0x0000000603037212 */ /* 0x000fca00078ec0ff */
[----:B------:R-:W-:-:S05]  /*0760*/  IMAD.IADD R3, R8, 0x1, R3 ;  /* 0x0000000108037824 */ /* 0x000fca00078e0203 */
[----:B------:R-:W-:Y:S01]  /*0770*/  LOP3.LUT R0, R3, R0, RZ, 0xfc, !PT ;  /* 0x0000000003007212 */ /* 0x000fe200078efcff */
[----:B------:R-:W-:Y:S06]  /*0780*/  BRA `(.L_x_13) ;  /* 0x0000000000107947 */ /* 0x000fec0003800000 */
.L_x_12:
[----:B------:R-:W-:-:S04]  /*0790*/  LOP3.LUT R0, R0, 0x80000000, RZ, 0xc0, !PT ;  /* 0x8000000000007812 */ /* 0x000fc800078ec0ff */
[----:B------:R-:W-:Y:S01]  /*07a0*/  LOP3.LUT R0, R0, 0x7f800000, RZ, 0xfc, !PT ;  /* 0x7f80000000007812 */ /* 0x000fe200078efcff */
[----:B------:R-:W-:Y:S06]  /*07b0*/  BRA `(.L_x_13) ;  /* 0x0000000000047947 */ /* 0x000fec0003800000 */
.L_x_11:
[----:B------:R-:W-:-:S07]  /*07c0*/  IMAD R0, R7, 0x800000, R0 ;  /* 0x0080000007007824 */ /* 0x000fce00078e0200 */
.L_x_13:
[----:B------:R-:W-:Y:S05]  /*07d0*/  BSYNC.RECONVERGENT B2 ;  /* 0x0000000000027941 */ /* 0x000fea0003800200 */
.L_x_10:
[----:B------:R-:W-:Y:S05]  /*07e0*/  BRA `(.L_x_14) ;  /* 0x0000000000207947 */ /* 0x000fea0003800000 */
.L_x_9:
[----:B------:R-:W-:-:S04]  /*07f0*/  LOP3.LUT R0, R9, 0x80000000, R8, 0x48, !PT ;  /* 0x8000000009007812 */ /* 0x000fc800078e4808 */
[----:B------:R-:W-:Y:S01]  /*0800*/  LOP3.LUT R0, R0, 0x7f800000, RZ, 0xfc, !PT ;  /* 0x7f80000000007812 */ /* 0x000fe200078efcff */
[----:B------:R-:W-:Y:S06]  /*0810*/  BRA `(.L_x_14) ;  /* 0x0000000000147947 */ /* 0x000fec0003800000 */
.L_x_8:
[----:B------:R-:W-:Y:S01]  /*0820*/  LOP3.LUT R0, R9, 0x80000000, R8, 0x48, !PT ;  /* 0x8000000009007812 */ /* 0x000fe200078e4808 */
[----:B------:R-:W-:Y:S06]  /*0830*/  BRA `(.L_x_14) ;  /* 0x00000000000c7947 */ /* 0x000fec0003800000 */
.L_x_7:
[----:B------:R-:W0:Y:S01]  /*0840*/  MUFU.RSQ R0, -QNAN ;  /* 0xffc0000000007908 */ /* 0x000e220000001400 */
[----:B------:R-:W-:Y:S05]  /*0850*/  BRA `(.L_x_14) ;  /* 0x0000000000047947 */ /* 0x000fea0003800000 */
.L_x_6:
[----:B------:R-:W-:-:S07]  /*0860*/  FADD.FTZ R0, R0, R3 ;  /* 0x0000000300007221 */ /* 0x000fce0000010000 */
.L_x_14:
[----:B------:R-:W-:Y:S05]  /*0870*/  BSYNC.RECONVERGENT B1 ;  /* 0x0000000000017941 */ /* 0x000fea0003800200 */
.L_x_4:
[----:B------:R-:W-:-:S04]  /*0880*/  IMAD.MOV.U32 R3, RZ, RZ, 0x0 ;  /* 0x00000000ff037424 */ /* 0x000fc800078e00ff */
[----:B0-----:R-:W-:Y:S05]  /*0890*/  RET.REL.NODEC R2 `(_Z12gauss_stage1Pfifi) ;  /* 0xfffffff402d87950 */ /* 0x001fea0003c3ffff */
.L_x_15:
        /* <DEDUP_REMOVED lines=14> */
.L_x_16:


//--------------------- .nv.shared.reserved.0     --------------------------
	.section	.nv.shared.reserved.0,"aw",@nobits
	.weak		__nv_reservedSMEM_offset_0_alias
	.size		__nv_reservedSMEM_offset_0_alias, 0, 64
	.other		__nv_reservedSMEM_offset_0_alias,@"STO_CUDA_RESERVED_SHARED STV_DEFAULT"
__nv_reservedSMEM_offset_0_alias:
	.zero		0
	.zero		64


//--------------------- .nv.constant0._Z12gauss_stage3Pfii --------------------------
	.section	.nv.constant0._Z12gauss_stage3Pfii,"a",@progbits
	.sectionflags	@""
	.align	4
.nv.constant0._Z12gauss_stage3Pfii:
	.zero		912


//--------------------- .nv.constant0._Z12gauss_stage2Pfiifi --------------------------
	.section	.nv.constant0._Z12gauss_stage2Pfiifi,"a",@progbits
	.sectionflags	@""
	.align	4
.nv.constant0._Z12gauss_stage2Pfiifi:
	.zero		920


//--------------------- .nv.constant0._Z12gauss_stage1Pfifi --------------------------
	.section	.nv.constant0._Z12gauss_stage1Pfifi,"a",@progbits
	.sectionflags	@""
	.align	4
.nv.constant0._Z12gauss_stage1Pfifi:
	.zero		916


//--------------------- SYMBOLS --------------------------

	.type		.nv.reservedSmem.offset0,@object
	.size		.nv.reservedSmem.offset0,0x4
